//
// Generated by NVIDIA NVVM Compiler
//
// Compiler Build ID: CL-36424714
// Cuda compilation tools, release 13.0, V13.0.88
// Based on NVVM 20.0.0
//

.version 9.0
.target sm_100
.address_size 64

	// .globl	_Z6sgemm2PKfS0_Pfiiiff

.visible .entry _Z6sgemm2PKfS0_Pfiiiff(
	.param .u64 .ptr .align 1 _Z6sgemm2PKfS0_Pfiiiff_param_0,
	.param .u64 .ptr .align 1 _Z6sgemm2PKfS0_Pfiiiff_param_1,
	.param .u64 .ptr .align 1 _Z6sgemm2PKfS0_Pfiiiff_param_2,
	.param .u32 _Z6sgemm2PKfS0_Pfiiiff_param_3,
	.param .u32 _Z6sgemm2PKfS0_Pfiiiff_param_4,
	.param .u32 _Z6sgemm2PKfS0_Pfiiiff_param_5,
	.param .f32 _Z6sgemm2PKfS0_Pfiiiff_param_6,
	.param .f32 _Z6sgemm2PKfS0_Pfiiiff_param_7
)
{
	.reg .pred 	%p<13>;
	.reg .b32 	%r<47>;
	.reg .b32 	%f<73>;
	.reg .b64 	%rd<40>;

	ld.param.u64 	%rd5, [_Z6sgemm2PKfS0_Pfiiiff_param_0];
	ld.param.u64 	%rd6, [_Z6sgemm2PKfS0_Pfiiiff_param_1];
	ld.param.u64 	%rd4, [_Z6sgemm2PKfS0_Pfiiiff_param_2];
	ld.param.u32 	%r22, [_Z6sgemm2PKfS0_Pfiiiff_param_3];
	ld.param.u32 	%r23, [_Z6sgemm2PKfS0_Pfiiiff_param_4];
	ld.param.u32 	%r21, [_Z6sgemm2PKfS0_Pfiiiff_param_5];
	ld.param.f32 	%f13, [_Z6sgemm2PKfS0_Pfiiiff_param_6];
	ld.param.f32 	%f14, [_Z6sgemm2PKfS0_Pfiiiff_param_7];
	cvta.to.global.u64 	%rd1, %rd6;
	cvta.to.global.u64 	%rd2, %rd5;
	mov.u32 	%r24, %tid.x;
	shr.u32 	%r25, %r24, 5;
	mov.u32 	%r26, %ctaid.x;
	shl.b32 	%r27, %r26, 5;
	or.b32  	%r1, %r25, %r27;
	and.b32  	%r28, %r24, 31;
	mov.u32 	%r29, %ctaid.y;
	shl.b32 	%r30, %r29, 5;
	or.b32  	%r31, %r28, %r30;
	setp.ge.s32 	%p1, %r1, %r22;
	setp.ge.s32 	%p2, %r31, %r23;
	or.pred  	%p3, %p1, %p2;
	@%p3 bra 	$L__BB0_14;
	setp.lt.s32 	%p4, %r21, 1;
	mov.f32 	%f72, 0f00000000;
	@%p4 bra 	$L__BB0_13;
	mul.lo.s32 	%r3, %r21, %r1;
	and.b32  	%r4, %r21, 7;
	setp.lt.u32 	%p5, %r21, 8;
	mov.f32 	%f72, 0f00000000;
	mov.b32 	%r45, 0;
	@%p5 bra 	$L__BB0_5;
	and.b32  	%r45, %r21, 2147483640;
	neg.s32 	%r43, %r45;
	shl.b32 	%r7, %r23, 3;
	add.s64 	%rd3, %rd2, 16;
	mov.f32 	%f72, 0f00000000;
	mul.wide.s32 	%rd11, %r23, 4;
	mov.u32 	%r41, %r3;
	mov.u32 	%r42, %r31;
$L__BB0_4:
	.pragma "nounroll";
	mul.wide.s32 	%rd7, %r41, 4;
	add.s64 	%rd8, %rd3, %rd7;
	ld.global.f32 	%f19, [%rd8+-16];
	mul.wide.s32 	%rd9, %r42, 4;
	add.s64 	%rd10, %rd1, %rd9;
	ld.global.f32 	%f20, [%rd10];
	fma.rn.f32 	%f21, %f19, %f20, %f72;
	ld.global.f32 	%f22, [%rd8+-12];
	add.s64 	%rd12, %rd10, %rd11;
	ld.global.f32 	%f23, [%rd12];
	fma.rn.f32 	%f24, %f22, %f23, %f21;
	ld.global.f32 	%f25, [%rd8+-8];
	add.s64 	%rd13, %rd12, %rd11;
	ld.global.f32 	%f26, [%rd13];
	fma.rn.f32 	%f27, %f25, %f26, %f24;
	ld.global.f32 	%f28, [%rd8+-4];
	add.s64 	%rd14, %rd13, %rd11;
	ld.global.f32 	%f29, [%rd14];
	fma.rn.f32 	%f30, %f28, %f29, %f27;
	ld.global.f32 	%f31, [%rd8];
	add.s64 	%rd15, %rd14, %rd11;
	ld.global.f32 	%f32, [%rd15];
	fma.rn.f32 	%f33, %f31, %f32, %f30;
	ld.global.f32 	%f34, [%rd8+4];
	add.s64 	%rd16, %rd15, %rd11;
	ld.global.f32 	%f35, [%rd16];
	fma.rn.f32 	%f36, %f34, %f35, %f33;
	ld.global.f32 	%f37, [%rd8+8];
	add.s64 	%rd17, %rd16, %rd11;
	ld.global.f32 	%f38, [%rd17];
	fma.rn.f32 	%f39, %f37, %f38, %f36;
	ld.global.f32 	%f40, [%rd8+12];
	add.s64 	%rd18, %rd17, %rd11;
	ld.global.f32 	%f41, [%rd18];
	fma.rn.f32 	%f72, %f40, %f41, %f39;
	add.s32 	%r43, %r43, 8;
	add.s32 	%r42, %r42, %r7;
	add.s32 	%r41, %r41, 8;
	setp.ne.s32 	%p6, %r43, 0;
	@%p6 bra 	$L__BB0_4;
$L__BB0_5:
	setp.eq.s32 	%p7, %r4, 0;
	@%p7 bra 	$L__BB0_13;
	and.b32  	%r15, %r21, 3;
	setp.lt.u32 	%p8, %r4, 4;
	@%p8 bra 	$L__BB0_8;
	add.s32 	%r33, %r45, %r3;
	mul.wide.s32 	%rd19, %r33, 4;
	add.s64 	%rd20, %rd2, %rd19;
	ld.global.f32 	%f43, [%rd20];
	mad.lo.s32 	%r34, %r45, %r23, %r31;
	mul.wide.s32 	%rd21, %r34, 4;
	add.s64 	%rd22, %rd1, %rd21;
	ld.global.f32 	%f44, [%rd22];
	fma.rn.f32 	%f45, %f43, %f44, %f72;
	ld.global.f32 	%f46, [%rd20+4];
	mul.wide.s32 	%rd23, %r23, 4;
	add.s64 	%rd24, %rd22, %rd23;
	ld.global.f32 	%f47, [%rd24];
	fma.rn.f32 	%f48, %f46, %f47, %f45;
	ld.global.f32 	%f49, [%rd20+8];
	add.s64 	%rd25, %rd24, %rd23;
	ld.global.f32 	%f50, [%rd25];
	fma.rn.f32 	%f51, %f49, %f50, %f48;
	ld.global.f32 	%f52, [%rd20+12];
	add.s64 	%rd26, %rd25, %rd23;
	ld.global.f32 	%f53, [%rd26];
	fma.rn.f32 	%f72, %f52, %f53, %f51;
	add.s32 	%r45, %r45, 4;
$L__BB0_8:
	setp.eq.s32 	%p9, %r15, 0;
	@%p9 bra 	$L__BB0_13;
	setp.eq.s32 	%p10, %r15, 1;
	@%p10 bra 	$L__BB0_11;
	add.s32 	%r35, %r45, %r3;
	mul.wide.s32 	%rd27, %r35, 4;
	add.s64 	%rd28, %rd2, %rd27;
	ld.global.f32 	%f55, [%rd28];
	mad.lo.s32 	%r36, %r45, %r23, %r31;
	mul.wide.s32 	%rd29, %r36, 4;
	add.s64 	%rd30, %rd1, %rd29;
	ld.global.f32 	%f56, [%rd30];
	fma.rn.f32 	%f57, %f55, %f56, %f72;
	ld.global.f32 	%f58, [%rd28+4];
	mul.wide.s32 	%rd31, %r23, 4;
	add.s64 	%rd32, %rd30, %rd31;
	ld.global.f32 	%f59, [%rd32];
	fma.rn.f32 	%f72, %f58, %f59, %f57;
	add.s32 	%r45, %r45, 2;
$L__BB0_11:
	and.b32  	%r37, %r21, 1;
	setp.eq.b32 	%p11, %r37, 1;
	not.pred 	%p12, %p11;
	@%p12 bra 	$L__BB0_13;
	add.s32 	%r38, %r45, %r3;
	mul.wide.s32 	%rd33, %r38, 4;
	add.s64 	%rd34, %rd2, %rd33;
	ld.global.f32 	%f60, [%rd34];
	mad.lo.s32 	%r39, %r45, %r23, %r31;
	mul.wide.s32 	%rd35, %r39, 4;
	add.s64 	%rd36, %rd1, %rd35;
	ld.global.f32 	%f61, [%rd36];
	fma.rn.f32 	%f72, %f60, %f61, %f72;
$L__BB0_13:
	mad.lo.s32 	%r40, %r23, %r1, %r31;
	cvta.to.global.u64 	%rd37, %rd4;
	mul.wide.s32 	%rd38, %r40, 4;
	add.s64 	%rd39, %rd37, %rd38;
	ld.global.f32 	%f62, [%rd39];
	mul.f32 	%f63, %f14, %f62;
	fma.rn.f32 	%f64, %f13, %f72, %f63;
	st.global.f32 	[%rd39], %f64;
$L__BB0_14:
	ret;

}


// ===== COMPILED SASS (sm_100) =====

	.target	sm_100

	.elftype	@"ET_EXEC"


//--------------------- .note.nv.tkinfo           --------------------------
	.section	.note.nv.tkinfo,"",@"SHT_NOTE"
	.sectionflags	@"SHF_NOTE_NV_TKINFO"
	.tkinfo
        /*0018*/ 	.word	0x00000002
        /*0030*/ 	.string	""
        /*0030*/ 	.string	"ptxas"
        /*0030*/ 	.string	"Cuda compilation tools, release 13.0, V13.0.88"
        /*0030*/ 	.string	"Build cuda_13.0.r13.0/compiler.36424714_0"
        /*0030*/ 	.string	"-arch sm_100 -m 64 "



//--------------------- .note.nv.cuinfo           --------------------------
	.section	.note.nv.cuinfo,"",@"SHT_NOTE"
	.sectionflags	@"SHF_NOTE_NV_CUINFO"
        /*0018*/ 	.short	0x0002
        /*001a*/ 	.short	0x0064
        /*001c*/ 	.short	0x0082
	.zero		2


//--------------------- .nv.info                  --------------------------
	.section	.nv.info,"",@"SHT_CUDA_INFO"
	.align	4


	//----- nvinfo : EIATTR_REGCOUNT
	.align		4
        /*0000*/ 	.byte	0x04, 0x2f
        /*0002*/ 	.short	(.L_1 - .L_0)
	.align		4
.L_0:
        /*0004*/ 	.word	index@(_Z6sgemm2PKfS0_Pfiiiff)
        /*0008*/ 	.word	0x00000020


	//----- nvinfo : EIATTR_FRAME_SIZE
	.align		4
.L_1:
        /*000c*/ 	.byte	0x04, 0x11
        /*000e*/ 	.short	(.L_3 - .L_2)
	.align		4
.L_2:
        /*0010*/ 	.word	index@(_Z6sgemm2PKfS0_Pfiiiff)
        /*0014*/ 	.word	0x00000000


	//----- nvinfo : EIATTR_MIN_STACK_SIZE
	.align		4
.L_3:
        /*0018*/ 	.byte	0x04, 0x12
        /*001a*/ 	.short	(.L_5 - .L_4)
	.align		4
.L_4:
        /*001c*/ 	.word	index@(_Z6sgemm2PKfS0_Pfiiiff)
        /*0020*/ 	.word	0x00000000
.L_5:


//--------------------- .nv.compat                --------------------------
	.section	.nv.compat,"",@"SHT_CUDA_COMPAT_INFO"
	.align	4
        /*0000*/ 	.byte	0x02, 0x09, 0x00, 0x00, 0x02, 0x02, 0x01, 0x00, 0x02, 0x05, 0x05, 0x00, 0x03, 0x07, 0x01, 0x01
        /*0010*/ 	.byte	0x02, 0x03, 0x00, 0x00, 0x02, 0x06, 0x01, 0x00, 0x04, 0x0b, 0x08, 0x00, 0x09, 0x00, 0x00, 0x00
        /*0020*/ 	.byte	0x00, 0x00, 0x00, 0x00


//--------------------- .nv.info._Z6sgemm2PKfS0_Pfiiiff --------------------------
	.section	.nv.info._Z6sgemm2PKfS0_Pfiiiff,"",@"SHT_CUDA_INFO"
	.sectionflags	@""
	.align	4


	//----- nvinfo : EIATTR_CUDA_API_VERSION
	.align		4
        /*0000*/ 	.byte	0x04, 0x37
        /*0002*/ 	.short	(.L_7 - .L_6)
.L_6:
        /*0004*/ 	.word	0x00000082


	//----- nvinfo : EIATTR_KPARAM_INFO
	.align		4
.L_7:
        /*0008*/ 	.byte	0x04, 0x17
        /*000a*/ 	.short	(.L_9 - .L_8)
.L_8:
        /*000c*/ 	.word	0x00000000
        /*0010*/ 	.short	0x0007
        /*0012*/ 	.short	0x0028
        /*0014*/ 	.byte	0x00, 0xf0, 0x11, 0x00


	//----- nvinfo : EIATTR_KPARAM_INFO
	.align		4
.L_9:
        /*0018*/ 	.byte	0x04, 0x17
        /*001a*/ 	.short	(.L_11 - .L_10)
.L_10:
        /*001c*/ 	.word	0x00000000
        /*0020*/ 	.short	0x0006
        /*0022*/ 	.short	0x0024
        /*0024*/ 	.byte	0x00, 0xf0, 0x11, 0x00


	//----- nvinfo : EIATTR_KPARAM_INFO
	.align		4
.L_11:
        /*0028*/ 	.byte	0x04, 0x17
        /*002a*/ 	.short	(.L_13 - .L_12)
.L_12:
        /*002c*/ 	.word	0x00000000
        /*0030*/ 	.short	0x0005
        /*0032*/ 	.short	0x0020
        /*0034*/ 	.byte	0x00, 0xf0, 0x11, 0x00


	//----- nvinfo : EIATTR_KPARAM_INFO
	.align		4
.L_13:
        /*0038*/ 	.byte	0x04, 0x17
        /*003a*/ 	.short	(.L_15 - .L_14)
.L_14:
        /*003c*/ 	.word	0x00000000
        /*0040*/ 	.short	0x0004
        /*0042*/ 	.short	0x001c
        /*0044*/ 	.byte	0x00, 0xf0, 0x11, 0x00


	//----- nvinfo : EIATTR_KPARAM_INFO
	.align		4
.L_15:
        /*0048*/ 	.byte	0x04, 0x17
        /*004a*/ 	.short	(.L_17 - .L_16)
.L_16:
        /*004c*/ 	.word	0x00000000
        /*0050*/ 	.short	0x0003
        /*0052*/ 	.short	0x0018
        /*0054*/ 	.byte	0x00, 0xf0, 0x11, 0x00


	//----- nvinfo : EIATTR_KPARAM_INFO
	.align		4
.L_17:
        /*0058*/ 	.byte	0x04, 0x17
        /*005a*/ 	.short	(.L_19 - .L_18)
.L_18:
        /*005c*/ 	.word	0x00000000
        /*0060*/ 	.short	0x0002
        /*0062*/ 	.short	0x0010
        /*0064*/ 	.byte	0x00, 0xf5, 0x21, 0x00


	//----- nvinfo : EIATTR_KPARAM_INFO
	.align		4
.L_19:
        /*0068*/ 	.byte	0x04, 0x17
        /*006a*/ 	.short	(.L_21 - .L_20)
.L_20:
        /*006c*/ 	.word	0x00000000
        /*0070*/ 	.short	0x0001
        /*0072*/ 	.short	0x0008
        /*0074*/ 	.byte	0x00, 0xf5, 0x21, 0x00


	//----- nvinfo : EIATTR_KPARAM_INFO
	.align		4
.L_21:
        /*0078*/ 	.byte	0x04, 0x17
        /*007a*/ 	.short	(.L_23 - .L_22)
.L_22:
        /*007c*/ 	.word	0x00000000
        /*0080*/ 	.short	0x0000
        /*0082*/ 	.short	0x0000
        /*0084*/ 	.byte	0x00, 0xf5, 0x21, 0x00


	//----- nvinfo : EIATTR_SPARSE_MMA_MASK
	.align		4
.L_23:
        /*0088*/ 	.byte	0x03, 0x50
        /*008a*/ 	.short	0x0000


	//----- nvinfo : EIATTR_MAXREG_COUNT
	.align		4
        /*008c*/ 	.byte	0x03, 0x1b
        /*008e*/ 	.short	0x00ff


	//----- nvinfo : EIATTR_MERCURY_ISA_VERSION
	.align		4
        /*0090*/ 	.byte	0x03, 0x5f
        /*0092*/ 	.short	0x0101


	//----- nvinfo : EIATTR_VRC_CTA_INIT_COUNT
	.align		4
        /*0094*/ 	.byte	0x02, 0x4a
	.zero		1
	.zero		1


	//----- nvinfo : EIATTR_EXIT_INSTR_OFFSETS
	.align		4
        /*0098*/ 	.byte	0x04, 0x1c
        /*009a*/ 	.short	(.L_25 - .L_24)


	//   ....[0]....
.L_24:
        /*009c*/ 	.word	0x000000c0


	//   ....[1]....
        /*00a0*/ 	.word	0x00000890


	//----- nvinfo : EIATTR_CBANK_PARAM_SIZE
	.align		4
.L_25:
        /*00a4*/ 	.byte	0x03, 0x19
        /*00a6*/ 	.short	0x002c


	//----- nvinfo : EIATTR_PARAM_CBANK
	.align		4
        /*00a8*/ 	.byte	0x04, 0x0a
        /*00aa*/ 	.short	(.L_27 - .L_26)
	.align		4
.L_26:
        /*00ac*/ 	.word	index@(.nv.constant0._Z6sgemm2PKfS0_Pfiiiff)
        /*00b0*/ 	.short	0x0380
        /*00b2*/ 	.short	0x002c


	//----- nvinfo : EIATTR_SW_WAR
	.align		4
.L_27:
        /*00b4*/ 	.byte	0x04, 0x36
        /*00b6*/ 	.short	(.L_29 - .L_28)
.L_28:
        /*00b8*/ 	.word	0x00000008
.L_29:


//--------------------- .nv.callgraph             --------------------------
	.section	.nv.callgraph,"",@"SHT_CUDA_CALLGRAPH"
	.align	4
	.sectionentsize	8
	.align		4
        /*0000*/ 	.word	0x00000000
	.align		4
        /*0004*/ 	.word	0xffffffff
	.align		4
        /*0008*/ 	.word	0x00000000
	.align		4
        /*000c*/ 	.word	0xfffffffe
	.align		4
        /*0010*/ 	.word	0x00000000
	.align		4
        /*0014*/ 	.word	0xfffffffd
	.align		4
        /*0018*/ 	.word	0x00000000
	.align		4
        /*001c*/ 	.word	0xfffffffc


//--------------------- .text._Z6sgemm2PKfS0_Pfiiiff --------------------------
	.section	.text._Z6sgemm2PKfS0_Pfiiiff,"ax",@progbits
	.align	128
        .global         _Z6sgemm2PKfS0_Pfiiiff
        .type           _Z6sgemm2PKfS0_Pfiiiff,@function
        .size           _Z6sgemm2PKfS0_Pfiiiff,(.L_x_5 - _Z6sgemm2PKfS0_Pfiiiff)
        .other          _Z6sgemm2PKfS0_Pfiiiff,@"STO_CUDA_ENTRY STV_DEFAULT"
_Z6sgemm2PKfS0_Pfiiiff:
.text._Z6sgemm2PKfS0_Pfiiiff:
[----:B------:R-:W-:Y:S01]  /*0000*/  LDC R1, c[0x0][0x37c] ;  /* 0x0000df00ff017b82 */ /* 0x000fe20000000800 */
[----:B------:R-:W0:Y:S07]  /*0010*/  S2R R0, SR_TID.X ;  /* 0x0000000000007919 */ /* 0x000e2e0000002100 */
[----:B------:R-:W1:Y:S01]  /*0020*/  S2UR UR4, SR_CTAID.X ;  /* 0x00000000000479c3 */ /* 0x000e620000002500 */
[----:B------:R-:W2:Y:S07]  /*0030*/  S2R R5, SR_CTAID.Y ;  /* 0x0000000000057919 */ /* 0x000eae0000002600 */
[----:B------:R-:W3:Y:S01]  /*0040*/  LDC.64 R2, c[0x0][0x398] ;  /* 0x0000e600ff027b82 */ /* 0x000ee20000000a00 */
[----:B-1----:R-:W-:Y:S01]  /*0050*/  USHF.L.U32 UR4, UR4, 0x5, URZ ;  /* 0x0000000504047899 */ /* 0x002fe200080006ff */
[----:B0-----:R-:W-:-:S02]  /*0060*/  LOP3.LUT R16, R0, 0x1f, RZ, 0xc0, !PT ;  /* 0x0000001f00107812 */ /* 0x001fc400078ec0ff */
[----:B------:R-:W-:Y:S02]  /*0070*/  SHF.R.U32.HI R0, RZ, 0x5, R0 ;  /* 0x00000005ff007819 */ /* 0x000fe40000011600 */
[----:B--2---:R-:W-:Y:S02]  /*0080*/  LEA R16, R5, R16, 0x5 ;  /* 0x0000001005107211 */ /* 0x004fe400078e28ff */
[----:B------:R-:W-:Y:S02]  /*0090*/  LOP3.LUT R0, R0, UR4, RZ, 0xfc, !PT ;  /* 0x0000000400007c12 */ /* 0x000fe4000f8efcff */
[----:B---3--:R-:W-:-:S04]  /*00a0*/  ISETP.GE.AND P0, PT, R16, R3, PT ;  /* 0x000000031000720c */ /* 0x008fc80003f06270 */
[----:B------:R-:W-:-:S13]  /*00b0*/  ISETP.GE.OR P0, PT, R0, R2, P0 ;  /* 0x000000020000720c */ /* 0x000fda0000706670 */
[----:B------:R-:W-:Y:S05]  /*00c0*/  @P0 EXIT ;  /* 0x000000000000094d */ /* 0x000fea0003800000 */
[----:B------:R-:W0:Y:S01]  /*00d0*/  LDC R17, c[0x0][0x3a0] ;  /* 0x0000e800ff117b82 */ /* 0x000e220000000800 */
[----:B------:R-:W1:Y:S01]  /*00e0*/  LDCU.64 UR6, c[0x0][0x358] ;  /* 0x00006b00ff0677ac */ /* 0x000e620008000a00 */
[----:B------:R-:W-:Y:S01]  /*00f0*/  HFMA2 R26, -RZ, RZ, 0, 0 ;  /* 0x00000000ff1a7431 */ /* 0x000fe200000001ff */
[----:B0-----:R-:W-:-:S13]  /*0100*/  ISETP.GE.AND P0, PT, R17, 0x1, PT ;  /* 0x000000011100780c */ /* 0x001fda0003f06270 */
[----:B-1----:R-:W-:Y:S05]  /*0110*/  @!P0 BRA `(.L_x_0) ;  /* 0x0000000400b88947 */ /* 0x002fea0003800000 */
[C---:B------:R-:W-:Y:S01]  /*0120*/  ISETP.GE.U32.AND P1, PT, R17.reuse, 0x8, PT ;  /* 0x000000081100780c */ /* 0x040fe20003f26070 */
[----:B------:R-:W-:Y:S01]  /*0130*/  IMAD R18, R0, R17, RZ ;  /* 0x0000001100127224 */ /* 0x000fe200078e02ff */
[----:B------:R-:W-:Y:S02]  /*0140*/  LOP3.LUT R25, R17, 0x7, RZ, 0xc0, !PT ;  /* 0x0000000711197812 */ /* 0x000fe400078ec0ff */
[----:B------:R-:W-:Y:S02]  /*0150*/  MOV R26, RZ ;  /* 0x000000ff001a7202 */ /* 0x000fe40000000f00 */
[----:B------:R-:W-:Y:S02]  /*0160*/  ISETP.NE.AND P0, PT, R25, RZ, PT ;  /* 0x000000ff1900720c */ /* 0x000fe40003f05270 */
[----:B------:R-:W-:-:S05]  /*0170*/  MOV R19, RZ ;  /* 0x000000ff00137202 */ /* 0x000fca0000000f00 */
[----:B------:R-:W-:Y:S06]  /*0180*/  @!P1 BRA `(.L_x_1) ;  /* 0x0000000000c49947 */ /* 0x000fec0003800000 */
[----:B------:R-:W0:Y:S01]  /*0190*/  LDCU.64 UR4, c[0x0][0x380] ;  /* 0x00007000ff0477ac */ /* 0x000e220008000a00 */
[----:B------:R-:W-:Y:S02]  /*01a0*/  LOP3.LUT R19, R17, 0x7ffffff8, RZ, 0xc0, !PT ;  /* 0x7ffffff811137812 */ /* 0x000fe400078ec0ff */
[----:B------:R-:W-:Y:S02]  /*01b0*/  MOV R26, RZ ;  /* 0x000000ff001a7202 */ /* 0x000fe40000000f00 */
[----:B------:R-:W-:Y:S02]  /*01c0*/  MOV R2, R18 ;  /* 0x0000001200027202 */ /* 0x000fe40000000f00 */
[----:B------:R-:W-:Y:S02]  /*01d0*/  MOV R22, R16 ;  /* 0x0000001000167202 */ /* 0x000fe40000000f00 */
[----:B------:R-:W-:Y:S01]  /*01e0*/  IADD3 R20, PT, PT, -R19, RZ, RZ ;  /* 0x000000ff13147210 */ /* 0x000fe20007ffe1ff */
[----:B0-----:R-:W-:-:S04]  /*01f0*/  UIADD3 UR4, UP0, UPT, UR4, 0x10, URZ ;  /* 0x0000001004047890 */ /* 0x001fc8000ff1e0ff */
[----:B------:R-:W-:-:S12]  /*0200*/  UIADD3.X UR5, UPT, UPT, URZ, UR5, URZ, UP0, !UPT ;  /* 0x00000005ff057290 */ /* 0x000fd800087fe4ff */
.L_x_2:
[----:B------:R-:W0:Y:S01]  /*0210*/  LDC.64 R14, c[0x0][0x388] ;  /* 0x0000e200ff0e7b82 */ /* 0x000e220000000a00 */
[----:B------:R-:W-:Y:S02]  /*0220*/  MOV R4, UR4 ;  /* 0x0000000400047c02 */ /* 0x000fe40008000f00 */
[----:B------:R-:W-:-:S03]  /*0230*/  MOV R5, UR5 ;  /* 0x0000000500057c02 */ /* 0x000fc60008000f00 */
[----:B------:R-:W-:-:S05]  /*0240*/  IMAD.WIDE R4, R2, 0x4, R4 ;  /* 0x0000000402047825 */ /* 0x000fca00078e0204 */
[----:B------:R-:W2:Y:S04]  /*0250*/  LDG.E R21, desc[UR6][R4.64+-0x10] ;  /* 0xfffff00604157981 */ /* 0x000ea8000c1e1900 */
[----:B------:R-:W3:Y:S04]  /*0260*/  LDG.E R23, desc[UR6][R4.64+-0xc] ;  /* 0xfffff40604177981 */ /* 0x000ee8000c1e1900 */
[----:B------:R-:W4:Y:S01]  /*0270*/  LDG.E R29, desc[UR6][R4.64+-0x8] ;  /* 0xfffff806041d7981 */ /* 0x000f22000c1e1900 */
[----:B0-----:R-:W-:-:S05]  /*0280*/  IMAD.WIDE R14, R22, 0x4, R14 ;  /* 0x00000004160e7825 */ /* 0x001fca00078e020e */
[----:B------:R0:W2:Y:S01]  /*0290*/  LDG.E R24, desc[UR6][R14.64] ;  /* 0x000000060e187981 */ /* 0x0000a2000c1e1900 */
[----:B------:R-:W-:-:S04]  /*02a0*/  IMAD.WIDE R12, R3, 0x4, R14 ;  /* 0x00000004030c7825 */ /* 0x000fc800078e020e */
[C---:B------:R-:W-:Y:S02]  /*02b0*/  IMAD.WIDE R6, R3.reuse, 0x4, R12 ;  /* 0x0000000403067825 */ /* 0x040fe400078e020c */
[----:B------:R-:W3:Y:S02]  /*02c0*/  LDG.E R12, desc[UR6][R12.64] ;  /* 0x000000060c0c7981 */ /* 0x000ee4000c1e1900 */
[C---:B------:R-:W-:Y:S02]  /*02d0*/  IMAD.WIDE R8, R3.reuse, 0x4, R6 ;  /* 0x0000000403087825 */ /* 0x040fe400078e0206 */
[----:B------:R1:W4:Y:S02]  /*02e0*/  LDG.E R28, desc[UR6][R6.64] ;  /* 0x00000006061c7981 */ /* 0x000324000c1e1900 */
[C---:B------:R-:W-:Y:S02]  /*02f0*/  IMAD.WIDE R10, R3.reuse, 0x4, R8 ;  /* 0x00000004030a7825 */ /* 0x040fe400078e0208 */
[----:B------:R-:W5:Y:S02]  /*0300*/  LDG.E R8, desc[UR6][R8.64] ;  /* 0x0000000608087981 */ /* 0x000f64000c1e1900 */
[----:B0-----:R-:W-:-:S05]  /*0310*/  IMAD.WIDE R14, R3, 0x4, R10 ;  /* 0x00000004030e7825 */ /* 0x001fca00078e020a */
[----:B------:R-:W5:Y:S04]  /*0320*/  LDG.E R13, desc[UR6][R14.64] ;  /* 0x000000060e0d7981 */ /* 0x000f68000c1e1900 */
[----:B------:R-:W5:Y:S04]  /*0330*/  LDG.E R9, desc[UR6][R10.64] ;  /* 0x000000060a097981 */ /* 0x000f68000c1e1900 */
[----:B------:R-:W5:Y:S04]  /*0340*/  LDG.E R11, desc[UR6][R4.64+-0x4] ;  /* 0xfffffc06040b7981 */ /* 0x000f68000c1e1900 */
[----:B------:R-:W5:Y:S01]  /*0350*/  LDG.E R10, desc[UR6][R4.64+0x8] ;  /* 0x00000806040a7981 */ /* 0x000f62000c1e1900 */
[----:B--2---:R-:W-:Y:S01]  /*0360*/  FFMA R24, R21, R24, R26 ;  /* 0x0000001815187223 */ /* 0x004fe2000000001a */
[----:B------:R-:W-:-:S02]  /*0370*/  IMAD.WIDE R26, R3, 0x4, R14 ;  /* 0x00000004031a7825 */ /* 0x000fc400078e020e */
[----:B------:R-:W2:Y:S04]  /*0380*/  LDG.E R21, desc[UR6][R4.64] ;  /* 0x0000000604157981 */ /* 0x000ea8000c1e1900 */
[----:B------:R-:W2:Y:S01]  /*0390*/  LDG.E R14, desc[UR6][R4.64+0x4] ;  /* 0x00000406040e7981 */ /* 0x000ea2000c1e1900 */
[----:B-1----:R-:W-:-:S03]  /*03a0*/  IMAD.WIDE R6, R3, 0x4, R26 ;  /* 0x0000000403067825 */ /* 0x002fc600078e021a */
[----:B------:R-:W2:Y:S04]  /*03b0*/  LDG.E R15, desc[UR6][R4.64+0xc] ;  /* 0x00000c06040f7981 */ /* 0x000ea8000c1e1900 */
[----:B------:R-:W2:Y:S04]  /*03c0*/  LDG.E R6, desc[UR6][R6.64] ;  /* 0x0000000606067981 */ /* 0x000ea8000c1e1900 */
[----:B------:R-:W2:Y:S01]  /*03d0*/  LDG.E R5, desc[UR6][R26.64] ;  /* 0x000000061a057981 */ /* 0x000ea2000c1e1900 */
[----:B---3--:R-:W-:Y:S01]  /*03e0*/  FFMA R12, R23, R12, R24 ;  /* 0x0000000c170c7223 */ /* 0x008fe20000000018 */
[----:B------:R-:W-:-:S03]  /*03f0*/  IADD3 R20, PT, PT, R20, 0x8, RZ ;  /* 0x0000000814147810 */ /* 0x000fc60007ffe0ff */
[----:B----4-:R-:W-:Y:S01]  /*0400*/  FFMA R12, R29, R28, R12 ;  /* 0x0000001c1d0c7223 */ /* 0x010fe2000000000c */
[----:B------:R-:W-:Y:S02]  /*0410*/  ISETP.NE.AND P1, PT, R20, RZ, PT ;  /* 0x000000ff1400720c */ /* 0x000fe40003f25270 */
[----:B------:R-:W-:Y:S01]  /*0420*/  LEA R22, R3, R22, 0x3 ;  /* 0x0000001603167211 */ /* 0x000fe200078e18ff */
[----:B-----5:R-:W-:Y:S01]  /*0430*/  FFMA R8, R11, R8, R12 ;  /* 0x000000080b087223 */ /* 0x020fe2000000000c */
[----:B------:R-:W-:-:S03]  /*0440*/  IADD3 R2, PT, PT, R2, 0x8, RZ ;  /* 0x0000000802027810 */ /* 0x000fc60007ffe0ff */
[----:B--2---:R-:W-:-:S04]  /*0450*/  FFMA R9, R21, R9, R8 ;  /* 0x0000000915097223 */ /* 0x004fc80000000008 */
[----:B------:R-:W-:-:S04]  /*0460*/  FFMA R9, R14, R13, R9 ;  /* 0x0000000d0e097223 */ /* 0x000fc80000000009 */
[----:B------:R-:W-:-:S04]  /*0470*/  FFMA R10, R10, R5, R9 ;  /* 0x000000050a0a7223 */ /* 0x000fc80000000009 */
[----:B------:R-:W-:Y:S01]  /*0480*/  FFMA R26, R15, R6, R10 ;  /* 0x000000060f1a7223 */ /* 0x000fe2000000000a */
[----:B------:R-:W-:Y:S06]  /*0490*/  @P1 BRA `(.L_x_2) ;  /* 0xfffffffc005c1947 */ /* 0x000fec000383ffff */
.L_x_1:
[----:B------:R-:W-:Y:S05]  /*04a0*/  @!P0 BRA `(.L_x_0) ;  /* 0x0000000000d48947 */ /* 0x000fea0003800000 */
[----:B------:R-:W-:Y:S02]  /*04b0*/  ISETP.GE.U32.AND P0, PT, R25, 0x4, PT ;  /* 0x000000041900780c */ /* 0x000fe40003f06070 */
[----:B------:R-:W-:-:S04]  /*04c0*/  LOP3.LUT R2, R17, 0x3, RZ, 0xc0, !PT ;  /* 0x0000000311027812 */ /* 0x000fc800078ec0ff */
[----:B------:R-:W-:-:S07]  /*04d0*/  ISETP.NE.AND P1, PT, R2, RZ, PT ;  /* 0x000000ff0200720c */ /* 0x000fce0003f25270 */
[----:B------:R-:W-:Y:S06]  /*04e0*/  @!P0 BRA `(.L_x_3) ;  /* 0x0000000000588947 */ /* 0x000fec0003800000 */
[----:B------:R-:W0:Y:S01]  /*04f0*/  LDC.64 R10, c[0x0][0x388] ;  /* 0x0000e200ff0a7b82 */ /* 0x000e220000000a00 */
[----:B------:R-:W-:Y:S01]  /*0500*/  IMAD R9, R19, R3, R16 ;  /* 0x0000000313097224 */ /* 0x000fe200078e0210 */
[----:B------:R-:W-:-:S06]  /*0510*/  IADD3 R7, PT, PT, R18, R19, RZ ;  /* 0x0000001312077210 */ /* 0x000fcc0007ffe0ff */
[----:B------:R-:W1:Y:S01]  /*0520*/  LDC.64 R4, c[0x0][0x380] ;  /* 0x0000e000ff047b82 */ /* 0x000e620000000a00 */
[----:B0-----:R-:W-:-:S04]  /*0530*/  IMAD.WIDE R10, R9, 0x4, R10 ;  /* 0x00000004090a7825 */ /* 0x001fc800078e020a */
[----:B------:R-:W-:Y:S02]  /*0540*/  IMAD.WIDE R12, R3, 0x4, R10 ;  /* 0x00000004030c7825 */ /* 0x000fe400078e020a */
[----:B------:R-:W2:Y:S02]  /*0550*/  LDG.E R10, desc[UR6][R10.64] ;  /* 0x000000060a0a7981 */ /* 0x000ea4000c1e1900 */
[----:B-1----:R-:W-:-:S04]  /*0560*/  IMAD.WIDE R4, R7, 0x4, R4 ;  /* 0x0000000407047825 */ /* 0x002fc800078e0204 */
[C---:B------:R-:W-:Y:S01]  /*0570*/  IMAD.WIDE R6, R3.reuse, 0x4, R12 ;  /* 0x0000000403067825 */ /* 0x040fe200078e020c */
[----:B------:R-:W2:Y:S04]  /*0580*/  LDG.E R15, desc[UR6][R4.64] ;  /* 0x00000006040f7981 */ /* 0x000ea8000c1e1900 */
[----:B------:R-:W3:Y:S01]  /*0590*/  LDG.E R12, desc[UR6][R12.64] ;  /* 0x000000060c0c7981 */ /* 0x000ee2000c1e1900 */
[----:B------:R-:W-:-:S03]  /*05a0*/  IMAD.WIDE R8, R3, 0x4, R6 ;  /* 0x0000000403087825 */ /* 0x000fc600078e0206 */
[----:B------:R-:W3:Y:S04]  /*05b0*/  LDG.E R14, desc[UR6][R4.64+0x4] ;  /* 0x00000406040e7981 */ /* 0x000ee8000c1e1900 */
[----:B------:R-:W4:Y:S04]  /*05c0*/  LDG.E R20, desc[UR6][R6.64] ;  /* 0x0000000606147981 */ /* 0x000f28000c1e1900 */
[----:B------:R-:W4:Y:S04]  /*05d0*/  LDG.E R21, desc[UR6][R4.64+0x8] ;  /* 0x0000080604157981 */ /* 0x000f28000c1e1900 */
[----:B------:R-:W5:Y:S04]  /*05e0*/  LDG.E R23, desc[UR6][R4.64+0xc] ;  /* 0x00000c0604177981 */ /* 0x000f68000c1e1900 */
[----:B------:R-:W5:Y:S01]  /*05f0*/  LDG.E R8, desc[UR6][R8.64] ;  /* 0x0000000608087981 */ /* 0x000f62000c1e1900 */
[----:B------:R-:W-:Y:S01]  /*0600*/  IADD3 R19, PT, PT, R19, 0x4, RZ ;  /* 0x0000000413137810 */ /* 0x000fe20007ffe0ff */
[----:B--2---:R-:W-:-:S04]  /*0610*/  FFMA R15, R15, R10, R26 ;  /* 0x0000000a0f0f7223 */ /* 0x004fc8000000001a */
[----:B---3--:R-:W-:-:S04]  /*0620*/  FFMA R14, R14, R12, R15 ;  /* 0x0000000c0e0e7223 */ /* 0x008fc8000000000f */
[----:B----4-:R-:W-:-:S04]  /*0630*/  FFMA R14, R21, R20, R14 ;  /* 0x00000014150e7223 */ /* 0x010fc8000000000e */
[----:B-----5:R-:W-:-:S07]  /*0640*/  FFMA R26, R23, R8, R14 ;  /* 0x00000008171a7223 */ /* 0x020fce000000000e */
.L_x_3:
[----:B------:R-:W-:Y:S05]  /*0650*/  @!P1 BRA `(.L_x_0) ;  /* 0x0000000000689947 */ /* 0x000fea0003800000 */
[----:B------:R-:W0:Y:S01]  /*0660*/  LDC.64 R10, c[0x0][0x388] ;  /* 0x0000e200ff0a7b82 */ /* 0x000e220000000a00 */
[----:B------:R-:W-:Y:S02]  /*0670*/  ISETP.NE.AND P0, PT, R2, 0x1, PT ;  /* 0x000000010200780c */ /* 0x000fe40003f05270 */
[----:B------:R-:W-:-:S04]  /*0680*/  LOP3.LUT R17, R17, 0x1, RZ, 0xc0, !PT ;  /* 0x0000000111117812 */ /* 0x000fc800078ec0ff */
[----:B------:R-:W-:Y:S01]  /*0690*/  ISETP.NE.U32.AND P1, PT, R17, 0x1, PT ;  /* 0x000000011100780c */ /* 0x000fe20003f25070 */
[----:B------:R-:W1:Y:S06]  /*06a0*/  LDC.64 R8, c[0x0][0x380] ;  /* 0x0000e000ff087b82 */ /* 0x000e6c0000000a00 */
[C---:B------:R-:W-:Y:S01]  /*06b0*/  @P0 IMAD R15, R19.reuse, R3, R16 ;  /* 0x00000003130f0224 */ /* 0x040fe200078e0210 */
[----:B------:R-:W-:Y:S01]  /*06c0*/  @P0 IADD3 R13, PT, PT, R18, R19, RZ ;  /* 0x00000013120d0210 */ /* 0x000fe20007ffe0ff */
[----:B------:R-:W2:Y:S01]  /*06d0*/  LDC.64 R6, c[0x0][0x380] ;  /* 0x0000e000ff067b82 */ /* 0x000ea20000000a00 */
[----:B------:R-:W-:-:S07]  /*06e0*/  @P0 IADD3 R19, PT, PT, R19, 0x2, RZ ;  /* 0x0000000213130810 */ /* 0x000fce0007ffe0ff */
[----:B------:R-:W3:Y:S01]  /*06f0*/  LDC.64 R4, c[0x0][0x388] ;  /* 0x0000e200ff047b82 */ /* 0x000ee20000000a00 */
[----:B0-----:R-:W-:Y:S01]  /*0700*/  @P0 IMAD.WIDE R10, R15, 0x4, R10 ;  /* 0x000000040f0a0825 */ /* 0x001fe200078e020a */
[----:B------:R-:W-:-:S03]  /*0710*/  @!P1 IADD3 R15, PT, PT, R18, R19, RZ ;  /* 0x00000013120f9210 */ /* 0x000fc60007ffe0ff */
[----:B------:R-:W-:Y:S01]  /*0720*/  @!P1 IMAD R19, R19, R3, R16 ;  /* 0x0000000313139224 */ /* 0x000fe200078e0210 */
[----:B------:R-:W4:Y:S01]  /*0730*/  @P0 LDG.E R2, desc[UR6][R10.64] ;  /* 0x000000060a020981 */ /* 0x000f22000c1e1900 */
[----:B-1----:R-:W-:-:S04]  /*0740*/  @P0 IMAD.WIDE R8, R13, 0x4, R8 ;  /* 0x000000040d080825 */ /* 0x002fc800078e0208 */
[----:B------:R-:W-:Y:S01]  /*0750*/  @P0 IMAD.WIDE R12, R3, 0x4, R10 ;  /* 0x00000004030c0825 */ /* 0x000fe200078e020a */
[----:B------:R-:W4:Y:S03]  /*0760*/  @P0 LDG.E R17, desc[UR6][R8.64] ;  /* 0x0000000608110981 */ /* 0x000f26000c1e1900 */
[----:B--2---:R-:W-:Y:S01]  /*0770*/  @!P1 IMAD.WIDE R6, R15, 0x4, R6 ;  /* 0x000000040f069825 */ /* 0x004fe200078e0206 */
[----:B------:R-:W2:Y:S04]  /*0780*/  @P0 LDG.E R21, desc[UR6][R8.64+0x4] ;  /* 0x0000040608150981 */ /* 0x000ea8000c1e1900 */
[----:B------:R-:W2:Y:S01]  /*0790*/  @P0 LDG.E R12, desc[UR6][R12.64] ;  /* 0x000000060c0c0981 */ /* 0x000ea2000c1e1900 */
[----:B---3--:R-:W-:-:S03]  /*07a0*/  @!P1 IMAD.WIDE R4, R19, 0x4, R4 ;  /* 0x0000000413049825 */ /* 0x008fc600078e0204 */
[----:B------:R-:W3:Y:S04]  /*07b0*/  @!P1 LDG.E R7, desc[UR6][R6.64] ;  /* 0x0000000606079981 */ /* 0x000ee8000c1e1900 */
[----:B------:R-:W3:Y:S01]  /*07c0*/  @!P1 LDG.E R4, desc[UR6][R4.64] ;  /* 0x0000000604049981 */ /* 0x000ee2000c1e1900 */
[----:B----4-:R-:W-:-:S04]  /*07d0*/  @P0 FFMA R2, R17, R2, R26 ;  /* 0x0000000211020223 */ /* 0x010fc8000000001a */
[----:B--2---:R-:W-:-:S04]  /*07e0*/  @P0 FFMA R26, R21, R12, R2 ;  /* 0x0000000c151a0223 */ /* 0x004fc80000000002 */
[----:B---3--:R-:W-:-:S07]  /*07f0*/  @!P1 FFMA R26, R7, R4, R26 ;  /* 0x00000004071a9223 */ /* 0x008fce000000001a */
.L_x_0:
[----:B------:R-:W0:Y:S01]  /*0800*/  LDC.64 R4, c[0x0][0x390] ;  /* 0x0000e400ff047b82 */ /* 0x000e220000000a00 */
[----:B------:R-:W-:Y:S01]  /*0810*/  IMAD R3, R0, R3, R16 ;  /* 0x0000000300037224 */ /* 0x000fe200078e0210 */
[----:B------:R-:W1:Y:S01]  /*0820*/  LDCU UR4, c[0x0][0x3a8] ;  /* 0x00007500ff0477ac */ /* 0x000e620008000800 */
[----:B------:R-:W2:Y:S02]  /*0830*/  LDCU UR5, c[0x0][0x3a4] ;  /* 0x00007480ff0577ac */ /* 0x000ea40008000800 */
[----:B0-----:R-:W-:-:S05]  /*0840*/  IMAD.WIDE R2, R3, 0x4, R4 ;  /* 0x0000000403027825 */ /* 0x001fca00078e0204 */
[----:B------:R-:W1:Y:S02]  /*0850*/  LDG.E R0, desc[UR6][R2.64] ;  /* 0x0000000602007981 */ /* 0x000e64000c1e1900 */
[----:B-1----:R-:W-:-:S04]  /*0860*/  FMUL R5, R0, UR4 ;  /* 0x0000000400057c20 */ /* 0x002fc80008400000 */
[----:B--2---:R-:W-:-:S05]  /*0870*/  FFMA R5, R26, UR5, R5 ;  /* 0x000000051a057c23 */ /* 0x004fca0008000005 */
[----:B------:R-:W-:Y:S01]  /*0880*/  STG.E desc[UR6][R2.64], R5 ;  /* 0x0000000502007986 */ /* 0x000fe2000c101906 */
[----:B------:R-:W-:Y:S05]  /*0890*/  EXIT ;  /* 0x000000000000794d */ /* 0x000fea0003800000 */
.L_x_4:
[----:B------:R-:W-:-:S00]  /*08a0*/  BRA `(.L_x_4) ;  /* 0xfffffffc00fc7947 */ /* 0x000fc0000383ffff */
[----:B------:R-:W-:-:S00]  /*08b0*/  NOP ;  /* 0x0000000000007918 */ /* 0x000fc00000000000 */
        /* <DEDUP_REMOVED lines=12> */
.L_x_5:


//--------------------- .nv.shared.reserved.0     --------------------------
	.section	.nv.shared.reserved.0,"aw",@nobits
	.weak		__nv_reservedSMEM_offset_0_alias
	.size		__nv_reservedSMEM_offset_0_alias, 0, 64
	.other		__nv_reservedSMEM_offset_0_alias,@"STO_CUDA_RESERVED_SHARED STV_DEFAULT"
__nv_reservedSMEM_offset_0_alias:
	.zero		0
	.zero		64


//--------------------- .nv.constant0._Z6sgemm2PKfS0_Pfiiiff --------------------------
	.section	.nv.constant0._Z6sgemm2PKfS0_Pfiiiff,"a",@progbits
	.sectionflags	@""
	.align	4
.nv.constant0._Z6sgemm2PKfS0_Pfiiiff:
	.zero		940


//--------------------- SYMBOLS --------------------------

	.type		.nv.reservedSmem.offset0,@object
	.size		.nv.reservedSmem.offset0,0x4
